//
// Generated by NVIDIA NVVM Compiler
//
// Compiler Build ID: CL-36424714
// Cuda compilation tools, release 13.0, V13.0.88
// Based on NVVM 20.0.0
//

.version 9.0
.target sm_100
.address_size 64

	// .globl	_Z9maxReducePii
.extern .shared .align 16 .b8 in_s[];

.visible .entry _Z9maxReducePii(
	.param .u64 .ptr .align 1 _Z9maxReducePii_param_0,
	.param .u32 _Z9maxReducePii_param_1
)
{
	.reg .pred 	%p<6>;
	.reg .b32 	%r<29>;
	.reg .b64 	%rd<7>;

	ld.param.u64 	%rd2, [_Z9maxReducePii_param_0];
	ld.param.u32 	%r10, [_Z9maxReducePii_param_1];
	cvta.to.global.u64 	%rd1, %rd2;
	mov.u32 	%r1, %tid.x;
	setp.eq.s32 	%p1, %r10, 0;
	@%p1 bra 	$L__BB0_2;
	shl.b32 	%r26, %r1, 9;
	mov.b32 	%r28, 256;
	bra.uni 	$L__BB0_3;
$L__BB0_2:
	mov.u32 	%r12, %ctaid.x;
	mov.u32 	%r13, %ntid.x;
	mad.lo.s32 	%r26, %r12, %r13, %r1;
	shr.u32 	%r28, %r13, 1;
$L__BB0_3:
	mul.wide.s32 	%rd3, %r26, 4;
	add.s64 	%rd4, %rd1, %rd3;
	ld.global.u32 	%r14, [%rd4];
	shl.b32 	%r15, %r1, 2;
	mov.u32 	%r16, in_s;
	add.s32 	%r7, %r16, %r15;
	st.shared.u32 	[%r7], %r14;
	bar.sync 	0;
	setp.eq.s32 	%p2, %r28, 0;
	@%p2 bra 	$L__BB0_7;
$L__BB0_4:
	setp.ge.u32 	%p3, %r1, %r28;
	@%p3 bra 	$L__BB0_6;
	ld.shared.u32 	%r17, [%r7];
	shl.b32 	%r18, %r28, 2;
	add.s32 	%r19, %r7, %r18;
	ld.shared.u32 	%r20, [%r19];
	max.s32 	%r21, %r17, %r20;
	st.shared.u32 	[%r7], %r21;
$L__BB0_6:
	bar.sync 	0;
	shr.u32 	%r9, %r28, 1;
	setp.gt.u32 	%p4, %r28, 1;
	mov.u32 	%r28, %r9;
	@%p4 bra 	$L__BB0_4;
$L__BB0_7:
	setp.ne.s32 	%p5, %r1, 0;
	@%p5 bra 	$L__BB0_9;
	ld.shared.u32 	%r22, [in_s];
	mov.u32 	%r23, %ctaid.x;
	mov.u32 	%r24, %ntid.x;
	mul.lo.s32 	%r25, %r23, %r24;
	mul.wide.u32 	%rd5, %r25, 4;
	add.s64 	%rd6, %rd1, %rd5;
	st.global.u32 	[%rd6], %r22;
$L__BB0_9:
	ret;

}


// ===== COMPILED SASS (sm_100) =====

	.target	sm_100

	.elftype	@"ET_EXEC"


//--------------------- .note.nv.tkinfo           --------------------------
	.section	.note.nv.tkinfo,"",@"SHT_NOTE"
	.sectionflags	@"SHF_NOTE_NV_TKINFO"
	.tkinfo
        /*0018*/ 	.word	0x00000002
        /*0030*/ 	.string	""
        /*0030*/ 	.string	"ptxas"
        /*0030*/ 	.string	"Cuda compilation tools, release 13.0, V13.0.88"
        /*0030*/ 	.string	"Build cuda_13.0.r13.0/compiler.36424714_0"
        /*0030*/ 	.string	"-arch sm_100 -m 64 "



//--------------------- .note.nv.cuinfo           --------------------------
	.section	.note.nv.cuinfo,"",@"SHT_NOTE"
	.sectionflags	@"SHF_NOTE_NV_CUINFO"
        /*0018*/ 	.short	0x0002
        /*001a*/ 	.short	0x0064
        /*001c*/ 	.short	0x0082
	.zero		2


//--------------------- .nv.info                  --------------------------
	.section	.nv.info,"",@"SHT_CUDA_INFO"
	.align	4


	//----- nvinfo : EIATTR_REGCOUNT
	.align		4
        /*0000*/ 	.byte	0x04, 0x2f
        /*0002*/ 	.short	(.L_1 - .L_0)
	.align		4
.L_0:
        /*0004*/ 	.word	index@(_Z9maxReducePii)
        /*0008*/ 	.word	0x0000000a


	//----- nvinfo : EIATTR_FRAME_SIZE
	.align		4
.L_1:
        /*000c*/ 	.byte	0x04, 0x11
        /*000e*/ 	.short	(.L_3 - .L_2)
	.align		4
.L_2:
        /*0010*/ 	.word	index@(_Z9maxReducePii)
        /*0014*/ 	.word	0x00000000


	//----- nvinfo : EIATTR_MIN_STACK_SIZE
	.align		4
.L_3:
        /*0018*/ 	.byte	0x04, 0x12
        /*001a*/ 	.short	(.L_5 - .L_4)
	.align		4
.L_4:
        /*001c*/ 	.word	index@(_Z9maxReducePii)
        /*0020*/ 	.word	0x00000000
.L_5:


//--------------------- .nv.compat                --------------------------
	.section	.nv.compat,"",@"SHT_CUDA_COMPAT_INFO"
	.align	4
        /*0000*/ 	.byte	0x02, 0x09, 0x00, 0x00, 0x02, 0x02, 0x01, 0x00, 0x02, 0x05, 0x05, 0x00, 0x03, 0x07, 0x01, 0x01
        /*0010*/ 	.byte	0x02, 0x03, 0x00, 0x00, 0x02, 0x06, 0x01, 0x00, 0x04, 0x0b, 0x08, 0x00, 0x09, 0x00, 0x00, 0x00
        /*0020*/ 	.byte	0x00, 0x00, 0x00, 0x00


//--------------------- .nv.info._Z9maxReducePii  --------------------------
	.section	.nv.info._Z9maxReducePii,"",@"SHT_CUDA_INFO"
	.sectionflags	@""
	.align	4


	//----- nvinfo : EIATTR_CUDA_API_VERSION
	.align		4
        /*0000*/ 	.byte	0x04, 0x37
        /*0002*/ 	.short	(.L_7 - .L_6)
.L_6:
        /*0004*/ 	.word	0x00000082


	//----- nvinfo : EIATTR_KPARAM_INFO
	.align		4
.L_7:
        /*0008*/ 	.byte	0x04, 0x17
        /*000a*/ 	.short	(.L_9 - .L_8)
.L_8:
        /*000c*/ 	.word	0x00000000
        /*0010*/ 	.short	0x0001
        /*0012*/ 	.short	0x0008
        /*0014*/ 	.byte	0x00, 0xf0, 0x11, 0x00


	//----- nvinfo : EIATTR_KPARAM_INFO
	.align		4
.L_9:
        /*0018*/ 	.byte	0x04, 0x17
        /*001a*/ 	.short	(.L_11 - .L_10)
.L_10:
        /*001c*/ 	.word	0x00000000
        /*0020*/ 	.short	0x0000
        /*0022*/ 	.short	0x0000
        /*0024*/ 	.byte	0x00, 0xf5, 0x21, 0x00


	//----- nvinfo : EIATTR_SPARSE_MMA_MASK
	.align		4
.L_11:
        /*0028*/ 	.byte	0x03, 0x50
        /*002a*/ 	.short	0x0000


	//----- nvinfo : EIATTR_MAXREG_COUNT
	.align		4
        /*002c*/ 	.byte	0x03, 0x1b
        /*002e*/ 	.short	0x00ff


	//----- nvinfo : EIATTR_NUM_BARRIERS
	.align		4
        /*0030*/ 	.byte	0x02, 0x4c
        /*0032*/ 	.byte	0x01
	.zero		1


	//----- nvinfo : EIATTR_MERCURY_ISA_VERSION
	.align		4
        /*0034*/ 	.byte	0x03, 0x5f
        /*0036*/ 	.short	0x0101


	//----- nvinfo : EIATTR_VRC_CTA_INIT_COUNT
	.align		4
        /*0038*/ 	.byte	0x02, 0x4a
	.zero		1
	.zero		1


	//----- nvinfo : EIATTR_EXIT_INSTR_OFFSETS
	.align		4
        /*003c*/ 	.byte	0x04, 0x1c
        /*003e*/ 	.short	(.L_13 - .L_12)


	//   ....[0]....
.L_12:
        /*0040*/ 	.word	0x00000210


	//   ....[1]....
        /*0044*/ 	.word	0x000002c0


	//----- nvinfo : EIATTR_CBANK_PARAM_SIZE
	.align		4
.L_13:
        /*0048*/ 	.byte	0x03, 0x19
        /*004a*/ 	.short	0x000c


	//----- nvinfo : EIATTR_PARAM_CBANK
	.align		4
        /*004c*/ 	.byte	0x04, 0x0a
        /*004e*/ 	.short	(.L_15 - .L_14)
	.align		4
.L_14:
        /*0050*/ 	.word	index@(.nv.constant0._Z9maxReducePii)
        /*0054*/ 	.short	0x0380
        /*0056*/ 	.short	0x000c


	//----- nvinfo : EIATTR_SW_WAR
	.align		4
.L_15:
        /*0058*/ 	.byte	0x04, 0x36
        /*005a*/ 	.short	(.L_17 - .L_16)
.L_16:
        /*005c*/ 	.word	0x00000008
.L_17:


//--------------------- .nv.callgraph             --------------------------
	.section	.nv.callgraph,"",@"SHT_CUDA_CALLGRAPH"
	.align	4
	.sectionentsize	8
	.align		4
        /*0000*/ 	.word	0x00000000
	.align		4
        /*0004*/ 	.word	0xffffffff
	.align		4
        /*0008*/ 	.word	0x00000000
	.align		4
        /*000c*/ 	.word	0xfffffffe
	.align		4
        /*0010*/ 	.word	0x00000000
	.align		4
        /*0014*/ 	.word	0xfffffffd
	.align		4
        /*0018*/ 	.word	0x00000000
	.align		4
        /*001c*/ 	.word	0xfffffffc


//--------------------- .text._Z9maxReducePii     --------------------------
	.section	.text._Z9maxReducePii,"ax",@progbits
	.align	128
        .global         _Z9maxReducePii
        .type           _Z9maxReducePii,@function
        .size           _Z9maxReducePii,(.L_x_3 - _Z9maxReducePii)
        .other          _Z9maxReducePii,@"STO_CUDA_ENTRY STV_DEFAULT"
_Z9maxReducePii:
.text._Z9maxReducePii:
[----:B------:R-:W-:Y:S01]  /*0000*/  LDC R1, c[0x0][0x37c] ;  /* 0x0000df00ff017b82 */ /* 0x000fe20000000800 */
[----:B------:R-:W0:Y:S01]  /*0010*/  LDCU UR4, c[0x0][0x388] ;  /* 0x00007100ff0477ac */ /* 0x000e220008000800 */
[----:B------:R-:W1:Y:S06]  /*0020*/  S2R R7, SR_TID.X ;  /* 0x0000000000077919 */ /* 0x000e6c0000002100 */
[----:B------:R-:W2:Y:S01]  /*0030*/  LDC.64 R2, c[0x0][0x380] ;  /* 0x0000e000ff027b82 */ /* 0x000ea20000000a00 */
[----:B------:R-:W3:Y:S01]  /*0040*/  LDCU.64 UR6, c[0x0][0x358] ;  /* 0x00006b00ff0677ac */ /* 0x000ee20008000a00 */
[----:B0-----:R-:W-:-:S13]  /*0050*/  ISETP.NE.AND P0, PT, RZ, UR4, PT ;  /* 0x00000004ff007c0c */ /* 0x001fda000bf05270 */
[----:B------:R-:W0:Y:S01]  /*0060*/  @!P0 S2R R0, SR_CTAID.X ;  /* 0x0000000000008919 */ /* 0x000e220000002500 */
[----:B------:R-:W0:Y:S01]  /*0070*/  @!P0 LDC R4, c[0x0][0x360] ;  /* 0x0000d800ff048b82 */ /* 0x000e220000000800 */
[----:B-1----:R-:W-:Y:S02]  /*0080*/  @P0 IMAD.SHL.U32 R5, R7, 0x200, RZ ;  /* 0x0000020007050824 */ /* 0x002fe400078e00ff */
[----:B0-----:R-:W-:-:S04]  /*0090*/  @!P0 IMAD R5, R0, R4, R7 ;  /* 0x0000000400058224 */ /* 0x001fc800078e0207 */
[----:B--2---:R-:W-:-:S06]  /*00a0*/  IMAD.WIDE R2, R5, 0x4, R2 ;  /* 0x0000000405027825 */ /* 0x004fcc00078e0202 */
[----:B---3--:R-:W2:Y:S01]  /*00b0*/  LDG.E R2, desc[UR6][R2.64] ;  /* 0x0000000602027981 */ /* 0x008ea2000c1e1900 */
[----:B------:R-:W0:Y:S01]  /*00c0*/  S2UR UR5, SR_CgaCtaId ;  /* 0x00000000000579c3 */ /* 0x000e220000008800 */
[----:B------:R-:W-:Y:S01]  /*00d0*/  @P0 IMAD.MOV.U32 R0, RZ, RZ, 0x100 ;  /* 0x00000100ff000424 */ /* 0x000fe200078e00ff */
[----:B------:R-:W-:Y:S01]  /*00e0*/  @!P0 SHF.R.U32.HI R0, RZ, 0x1, R4 ;  /* 0x00000001ff008819 */ /* 0x000fe20000011604 */
[----:B------:R-:W-:Y:S01]  /*00f0*/  UMOV UR4, 0x400 ;  /* 0x0000040000047882 */ /* 0x000fe20000000000 */
[----:B------:R-:W-:Y:S02]  /*0100*/  ISETP.NE.AND P0, PT, R7, RZ, PT ;  /* 0x000000ff0700720c */ /* 0x000fe40003f05270 */
[----:B------:R-:W-:Y:S01]  /*0110*/  ISETP.NE.AND P1, PT, R0, RZ, PT ;  /* 0x000000ff0000720c */ /* 0x000fe20003f25270 */
[----:B0-----:R-:W-:-:S06]  /*0120*/  ULEA UR4, UR5, UR4, 0x18 ;  /* 0x0000000405047291 */ /* 0x001fcc000f8ec0ff */
[----:B------:R-:W-:-:S05]  /*0130*/  LEA R5, R7, UR4, 0x2 ;  /* 0x0000000407057c11 */ /* 0x000fca000f8e10ff */
[----:B--2---:R0:W-:Y:S01]  /*0140*/  STS [R5], R2 ;  /* 0x0000000205007388 */ /* 0x0041e20000000800 */
[----:B------:R-:W-:Y:S06]  /*0150*/  BAR.SYNC.DEFER_BLOCKING 0x0 ;  /* 0x0000000000007b1d */ /* 0x000fec0000010000 */
[----:B------:R-:W-:Y:S05]  /*0160*/  @!P1 BRA `(.L_x_0) ;  /* 0x0000000000289947 */ /* 0x000fea0003800000 */
.L_x_1:
[----:B------:R-:W-:-:S13]  /*0170*/  ISETP.GE.U32.AND P1, PT, R7, R0, PT ;  /* 0x000000000700720c */ /* 0x000fda0003f26070 */
[----:B------:R-:W-:Y:S01]  /*0180*/  @!P1 IMAD R3, R0, 0x4, R5 ;  /* 0x0000000400039824 */ /* 0x000fe200078e0205 */
[----:B0-----:R-:W-:Y:S05]  /*0190*/  @!P1 LDS R2, [R5] ;  /* 0x0000000005029984 */ /* 0x001fea0000000800 */
[----:B------:R-:W0:Y:S02]  /*01a0*/  @!P1 LDS R3, [R3] ;  /* 0x0000000003039984 */ /* 0x000e240000000800 */
[----:B0-----:R-:W-:-:S05]  /*01b0*/  @!P1 VIMNMX R2, PT, PT, R2, R3, !PT ;  /* 0x0000000302029248 */ /* 0x001fca0007fe0100 */
[----:B------:R1:W-:Y:S01]  /*01c0*/  @!P1 STS [R5], R2 ;  /* 0x0000000205009388 */ /* 0x0003e20000000800 */
[----:B------:R-:W-:Y:S01]  /*01d0*/  BAR.SYNC.DEFER_BLOCKING 0x0 ;  /* 0x0000000000007b1d */ /* 0x000fe20000010000 */
[----:B------:R-:W-:Y:S02]  /*01e0*/  ISETP.GT.U32.AND P1, PT, R0, 0x1, PT ;  /* 0x000000010000780c */ /* 0x000fe40003f24070 */
[----:B------:R-:W-:-:S11]  /*01f0*/  SHF.R.U32.HI R0, RZ, 0x1, R0 ;  /* 0x00000001ff007819 */ /* 0x000fd60000011600 */
[----:B-1----:R-:W-:Y:S05]  /*0200*/  @P1 BRA `(.L_x_1) ;  /* 0xfffffffc00d81947 */ /* 0x002fea000383ffff */
.L_x_0:
[----:B------:R-:W-:Y:S05]  /*0210*/  @P0 EXIT ;  /* 0x000000000000094d */ /* 0x000fea0003800000 */
[----:B------:R-:W1:Y:S01]  /*0220*/  S2UR UR5, SR_CgaCtaId ;  /* 0x00000000000579c3 */ /* 0x000e620000008800 */
[----:B------:R-:W-:-:S07]  /*0230*/  UMOV UR4, 0x400 ;  /* 0x0000040000047882 */ /* 0x000fce0000000000 */
[----:B------:R-:W2:Y:S08]  /*0240*/  LDC R7, c[0x0][0x360] ;  /* 0x0000d800ff077b82 */ /* 0x000eb00000000800 */
[----:B0-----:R-:W0:Y:S01]  /*0250*/  LDC.64 R2, c[0x0][0x380] ;  /* 0x0000e000ff027b82 */ /* 0x001e220000000a00 */
[----:B-1----:R-:W-:-:S09]  /*0260*/  ULEA UR4, UR5, UR4, 0x18 ;  /* 0x0000000405047291 */ /* 0x002fd2000f8ec0ff */
[----:B------:R-:W1:Y:S02]  /*0270*/  LDS R5, [UR4] ;  /* 0x00000004ff057984 */ /* 0x000e640008000800 */
[----:B------:R-:W2:Y:S02]  /*0280*/  S2UR UR4, SR_CTAID.X ;  /* 0x00000000000479c3 */ /* 0x000ea40000002500 */
[----:B--2---:R-:W-:-:S04]  /*0290*/  IMAD R7, R7, UR4, RZ ;  /* 0x0000000407077c24 */ /* 0x004fc8000f8e02ff */
[----:B0-----:R-:W-:-:S05]  /*02a0*/  IMAD.WIDE.U32 R2, R7, 0x4, R2 ;  /* 0x0000000407027825 */ /* 0x001fca00078e0002 */
[----:B-1----:R-:W-:Y:S01]  /*02b0*/  STG.E desc[UR6][R2.64], R5 ;  /* 0x0000000502007986 */ /* 0x002fe2000c101906 */
[----:B------:R-:W-:Y:S05]  /*02c0*/  EXIT ;  /* 0x000000000000794d */ /* 0x000fea0003800000 */
.L_x_2:
[----:B------:R-:W-:-:S00]  /*02d0*/  BRA `(.L_x_2) ;  /* 0xfffffffc00fc7947 */ /* 0x000fc0000383ffff */
[----:B------:R-:W-:-:S00]  /*02e0*/  NOP ;  /* 0x0000000000007918 */ /* 0x000fc00000000000 */
        /* <DEDUP_REMOVED lines=9> */
.L_x_3:


//--------------------- .nv.shared._Z9maxReducePii --------------------------
	.section	.nv.shared._Z9maxReducePii,"aw",@nobits
	.sectionflags	@""
	.align	16
	.zero		1024


//--------------------- .nv.shared.reserved.0     --------------------------
	.section	.nv.shared.reserved.0,"aw",@nobits
	.weak		__nv_reservedSMEM_offset_0_alias
	.size		__nv_reservedSMEM_offset_0_alias, 0, 64
	.other		__nv_reservedSMEM_offset_0_alias,@"STO_CUDA_RESERVED_SHARED STV_DEFAULT"
__nv_reservedSMEM_offset_0_alias:
	.zero		0
	.zero		64


//--------------------- .nv.constant0._Z9maxReducePii --------------------------
	.section	.nv.constant0._Z9maxReducePii,"a",@progbits
	.sectionflags	@""
	.align	4
.nv.constant0._Z9maxReducePii:
	.zero		908


//--------------------- SYMBOLS --------------------------

	.type		.nv.reservedSmem.offset0,@object
	.size		.nv.reservedSmem.offset0,0x4
	.type		.nv.reservedSmem.cap,@object
	.size		.nv.reservedSmem.cap,0x4
